	.version 1.4
	.target sm_10, map_f64_to_f32
	// compiled with /usr/local/cuda-6.0/open64/lib//be
	// nvopencc 4.1 built on 2014-03-13

	//-----------------------------------------------------------
	// Compiling /tmp/tmpxft_000019f2_00000000-9_multiply.cpp3.i (/tmp/ccBI#.uSxHmG)
	//-----------------------------------------------------------

	//-----------------------------------------------------------
	// Options:
	//-----------------------------------------------------------
	//  Target:ptx, ISA:sm_10, Endian:little, Pointer Size:64
	//  -O3	(Optimization level)
	//  -g0	(Debug level)
	//  -m2	(Report advisories)
	//-----------------------------------------------------------

	.file	1	"<command-line>"
	.file	2	"/tmp/tmpxft_000019f2_00000000-8_multiply.cudafe2.gpu"
	.file	3	"/usr/lib/gcc/x86_64-linux-gnu/4.6/include/stddef.h"
	.file	4	"/usr/local/cuda-6.0/bin/..//include/crt/device_runtime.h"
	.file	5	"/usr/local/cuda-6.0/bin/..//include/host_defines.h"
	.file	6	"/usr/local/cuda-6.0/bin/..//include/builtin_types.h"
	.file	7	"/usr/local/cuda-6.0/bin/..//include/device_types.h"
	.file	8	"/usr/local/cuda-6.0/bin/..//include/driver_types.h"
	.file	9	"/usr/local/cuda-6.0/bin/..//include/surface_types.h"
	.file	10	"/usr/local/cuda-6.0/bin/..//include/texture_types.h"
	.file	11	"/usr/local/cuda-6.0/bin/..//include/vector_types.h"
	.file	12	"/usr/local/cuda-6.0/bin/..//include/device_launch_parameters.h"
	.file	13	"/usr/local/cuda-6.0/bin/..//include/crt/storage_class.h"
	.file	14	"multiply.cu"
	.file	15	"/usr/local/cuda-6.0/bin/..//include/common_functions.h"
	.file	16	"/usr/local/cuda-6.0/bin/..//include/math_functions.h"
	.file	17	"/usr/local/cuda-6.0/bin/..//include/math_constants.h"
	.file	18	"/usr/local/cuda-6.0/bin/..//include/device_functions.h"
	.file	19	"/usr/local/cuda-6.0/bin/..//include/sm_11_atomic_functions.h"
	.file	20	"/usr/local/cuda-6.0/bin/..//include/sm_12_atomic_functions.h"
	.file	21	"/usr/local/cuda-6.0/bin/..//include/sm_13_double_functions.h"
	.file	22	"/usr/local/cuda-6.0/bin/..//include/sm_20_atomic_functions.h"
	.file	23	"/usr/local/cuda-6.0/bin/..//include/sm_32_atomic_functions.h"
	.file	24	"/usr/local/cuda-6.0/bin/..//include/sm_35_atomic_functions.h"
	.file	25	"/usr/local/cuda-6.0/bin/..//include/sm_20_intrinsics.h"
	.file	26	"/usr/local/cuda-6.0/bin/..//include/sm_30_intrinsics.h"
	.file	27	"/usr/local/cuda-6.0/bin/..//include/sm_32_intrinsics.h"
	.file	28	"/usr/local/cuda-6.0/bin/..//include/sm_35_intrinsics.h"
	.file	29	"/usr/local/cuda-6.0/bin/..//include/surface_functions.h"
	.file	30	"/usr/local/cuda-6.0/bin/..//include/texture_fetch_functions.h"
	.file	31	"/usr/local/cuda-6.0/bin/..//include/texture_indirect_functions.h"
	.file	32	"/usr/local/cuda-6.0/bin/..//include/surface_indirect_functions.h"
	.file	33	"/usr/local/cuda-6.0/bin/..//include/math_functions_dbl_ptx1.h"


	.entry _Z8multiplyffPf (
		.param .f32 __cudaparm__Z8multiplyffPf_a,
		.param .f32 __cudaparm__Z8multiplyffPf_b,
		.param .u64 __cudaparm__Z8multiplyffPf_c)
	{
	.reg .u64 %rd<3>;
	.reg .f32 %f<5>;
	.loc	14	4	0
$LDWbegin__Z8multiplyffPf:
	.loc	14	6	0
	ld.param.f32 	%f1, [__cudaparm__Z8multiplyffPf_a];
	ld.param.f32 	%f2, [__cudaparm__Z8multiplyffPf_b];
	mul.f32 	%f3, %f1, %f2;
	ld.param.u64 	%rd1, [__cudaparm__Z8multiplyffPf_c];
	st.global.f32 	[%rd1+0], %f3;
	.loc	14	7	0
	exit;
$LDWend__Z8multiplyffPf:
	} // _Z8multiplyffPf

	.entry multiply2 (
		.param .u64 __cudaparm_multiply2_a,
		.param .u64 __cudaparm_multiply2_b,
		.param .u64 __cudaparm_multiply2_c)
	{
	.reg .u64 %rd<5>;
	.reg .f32 %f<5>;
	.loc	14	10	0
$LDWbegin_multiply2:
	.loc	14	13	0
	ld.param.u64 	%rd1, [__cudaparm_multiply2_a];
	ld.global.f32 	%f1, [%rd1+0];
	ld.param.u64 	%rd2, [__cudaparm_multiply2_b];
	ld.global.f32 	%f2, [%rd2+0];
	mul.f32 	%f3, %f1, %f2;
	ld.param.u64 	%rd3, [__cudaparm_multiply2_c];
	st.global.f32 	[%rd3+0], %f3;
	.loc	14	14	0
	exit;
$LDWend_multiply2:
	} // multiply2



// ===== COMPILED SASS (sm_100) =====

	.target	sm_100

	.elftype	@"ET_EXEC"


//--------------------- .note.nv.tkinfo           --------------------------
	.section	.note.nv.tkinfo,"",@"SHT_NOTE"
	.sectionflags	@"SHF_NOTE_NV_TKINFO"
	.tkinfo
        /*0018*/ 	.word	0x00000002
        /*0030*/ 	.string	""
        /*0030*/ 	.string	"ptxas"
        /*0030*/ 	.string	"Cuda compilation tools, release 13.0, V13.0.88"
        /*0030*/ 	.string	"Build cuda_13.0.r13.0/compiler.36424714_0"
        /*0030*/ 	.string	"-arch sm_100 "



//--------------------- .note.nv.cuinfo           --------------------------
	.section	.note.nv.cuinfo,"",@"SHT_NOTE"
	.sectionflags	@"SHF_NOTE_NV_CUINFO"
        /*0018*/ 	.short	0x0002
        /*001a*/ 	.short	0x000a
        /*001c*/ 	.short	0x0082
	.zero		2


//--------------------- .nv.info                  --------------------------
	.section	.nv.info,"",@"SHT_CUDA_INFO"
	.align	4


	//----- nvinfo : EIATTR_REGCOUNT
	.align		4
        /*0000*/ 	.byte	0x04, 0x2f
        /*0002*/ 	.short	(.L_1 - .L_0)
	.align		4
.L_0:
        /*0004*/ 	.word	index@(_Z8multiplyffPf)
        /*0008*/ 	.word	0x00000008


	//----- nvinfo : EIATTR_FRAME_SIZE
	.align		4
.L_1:
        /*000c*/ 	.byte	0x04, 0x11
        /*000e*/ 	.short	(.L_3 - .L_2)
	.align		4
.L_2:
        /*0010*/ 	.word	index@(_Z8multiplyffPf)
        /*0014*/ 	.word	0x00000000


	//----- nvinfo : EIATTR_REGCOUNT
	.align		4
.L_3:
        /*0018*/ 	.byte	0x04, 0x2f
        /*001a*/ 	.short	(.L_5 - .L_4)
	.align		4
.L_4:
        /*001c*/ 	.word	index@(multiply2)
        /*0020*/ 	.word	0x0000000c


	//----- nvinfo : EIATTR_FRAME_SIZE
	.align		4
.L_5:
        /*0024*/ 	.byte	0x04, 0x11
        /*0026*/ 	.short	(.L_7 - .L_6)
	.align		4
.L_6:
        /*0028*/ 	.word	index@(multiply2)
        /*002c*/ 	.word	0x00000000


	//----- nvinfo : EIATTR_MIN_STACK_SIZE
	.align		4
.L_7:
        /*0030*/ 	.byte	0x04, 0x12
        /*0032*/ 	.short	(.L_9 - .L_8)
	.align		4
.L_8:
        /*0034*/ 	.word	index@(multiply2)
        /*0038*/ 	.word	0x00000000


	//----- nvinfo : EIATTR_MIN_STACK_SIZE
	.align		4
.L_9:
        /*003c*/ 	.byte	0x04, 0x12
        /*003e*/ 	.short	(.L_11 - .L_10)
	.align		4
.L_10:
        /*0040*/ 	.word	index@(_Z8multiplyffPf)
        /*0044*/ 	.word	0x00000000
.L_11:


//--------------------- .nv.compat                --------------------------
	.section	.nv.compat,"",@"SHT_CUDA_COMPAT_INFO"
	.align	4
        /*0000*/ 	.byte	0x02, 0x09, 0x00, 0x00, 0x02, 0x02, 0x01, 0x00, 0x02, 0x05, 0x05, 0x00, 0x03, 0x07, 0x01, 0x01
        /*0010*/ 	.byte	0x02, 0x03, 0x00, 0x00, 0x02, 0x06, 0x01, 0x00, 0x04, 0x0b, 0x08, 0x00, 0x09, 0x00, 0x00, 0x00
        /*0020*/ 	.byte	0x00, 0x00, 0x00, 0x00


//--------------------- .nv.info.multiply2        --------------------------
	.section	.nv.info.multiply2,"",@"SHT_CUDA_INFO"
	.sectionflags	@""
	.align	4


	//----- nvinfo : EIATTR_CUDA_API_VERSION
	.align		4
        /*0000*/ 	.byte	0x04, 0x37
        /*0002*/ 	.short	(.L_13 - .L_12)
.L_12:
        /*0004*/ 	.word	0x00000082


	//----- nvinfo : EIATTR_KPARAM_INFO
	.align		4
.L_13:
        /*0008*/ 	.byte	0x04, 0x17
        /*000a*/ 	.short	(.L_15 - .L_14)
.L_14:
        /*000c*/ 	.word	0x00000000
        /*0010*/ 	.short	0x0002
        /*0012*/ 	.short	0x0010
        /*0014*/ 	.byte	0x00, 0xf0, 0x21, 0x00


	//----- nvinfo : EIATTR_KPARAM_INFO
	.align		4
.L_15:
        /*0018*/ 	.byte	0x04, 0x17
        /*001a*/ 	.short	(.L_17 - .L_16)
.L_16:
        /*001c*/ 	.word	0x00000000
        /*0020*/ 	.short	0x0001
        /*0022*/ 	.short	0x0008
        /*0024*/ 	.byte	0x00, 0xf0, 0x21, 0x00


	//----- nvinfo : EIATTR_KPARAM_INFO
	.align		4
.L_17:
        /*0028*/ 	.byte	0x04, 0x17
        /*002a*/ 	.short	(.L_19 - .L_18)
.L_18:
        /*002c*/ 	.word	0x00000000
        /*0030*/ 	.short	0x0000
        /*0032*/ 	.short	0x0000
        /*0034*/ 	.byte	0x00, 0xf0, 0x21, 0x00


	//----- nvinfo : EIATTR_SPARSE_MMA_MASK
	.align		4
.L_19:
        /*0038*/ 	.byte	0x03, 0x50
        /*003a*/ 	.short	0x0000


	//----- nvinfo : EIATTR_MAXREG_COUNT
	.align		4
        /*003c*/ 	.byte	0x03, 0x1b
        /*003e*/ 	.short	0x00ff


	//----- nvinfo : EIATTR_MERCURY_ISA_VERSION
	.align		4
        /*0040*/ 	.byte	0x03, 0x5f
        /*0042*/ 	.short	0x0101


	//----- nvinfo : EIATTR_VRC_CTA_INIT_COUNT
	.align		4
        /*0044*/ 	.byte	0x02, 0x4a
	.zero		1
	.zero		1


	//----- nvinfo : EIATTR_EXIT_INSTR_OFFSETS
	.align		4
        /*0048*/ 	.byte	0x04, 0x1c
        /*004a*/ 	.short	(.L_21 - .L_20)


	//   ....[0]....
.L_20:
        /*004c*/ 	.word	0x00000090


	//----- nvinfo : EIATTR_CBANK_PARAM_SIZE
	.align		4
.L_21:
        /*0050*/ 	.byte	0x03, 0x19
        /*0052*/ 	.short	0x0018


	//----- nvinfo : EIATTR_PARAM_CBANK
	.align		4
        /*0054*/ 	.byte	0x04, 0x0a
        /*0056*/ 	.short	(.L_23 - .L_22)
	.align		4
.L_22:
        /*0058*/ 	.word	index@(.nv.constant0.multiply2)
        /*005c*/ 	.short	0x0380
        /*005e*/ 	.short	0x0018


	//----- nvinfo : EIATTR_SW_WAR
	.align		4
.L_23:
        /*0060*/ 	.byte	0x04, 0x36
        /*0062*/ 	.short	(.L_25 - .L_24)
.L_24:
        /*0064*/ 	.word	0x00000008
.L_25:


//--------------------- .nv.info._Z8multiplyffPf  --------------------------
	.section	.nv.info._Z8multiplyffPf,"",@"SHT_CUDA_INFO"
	.sectionflags	@""
	.align	4


	//----- nvinfo : EIATTR_CUDA_API_VERSION
	.align		4
        /*0000*/ 	.byte	0x04, 0x37
        /*0002*/ 	.short	(.L_27 - .L_26)
.L_26:
        /*0004*/ 	.word	0x00000082


	//----- nvinfo : EIATTR_KPARAM_INFO
	.align		4
.L_27:
        /*0008*/ 	.byte	0x04, 0x17
        /*000a*/ 	.short	(.L_29 - .L_28)
.L_28:
        /*000c*/ 	.word	0x00000000
        /*0010*/ 	.short	0x0002
        /*0012*/ 	.short	0x0008
        /*0014*/ 	.byte	0x00, 0xf0, 0x21, 0x00


	//----- nvinfo : EIATTR_KPARAM_INFO
	.align		4
.L_29:
        /*0018*/ 	.byte	0x04, 0x17
        /*001a*/ 	.short	(.L_31 - .L_30)
.L_30:
        /*001c*/ 	.word	0x00000000
        /*0020*/ 	.short	0x0001
        /*0022*/ 	.short	0x0004
        /*0024*/ 	.byte	0x00, 0xf0, 0x11, 0x00


	//----- nvinfo : EIATTR_KPARAM_INFO
	.align		4
.L_31:
        /*0028*/ 	.byte	0x04, 0x17
        /*002a*/ 	.short	(.L_33 - .L_32)
.L_32:
        /*002c*/ 	.word	0x00000000
        /*0030*/ 	.short	0x0000
        /*0032*/ 	.short	0x0000
        /*0034*/ 	.byte	0x00, 0xf0, 0x11, 0x00


	//----- nvinfo : EIATTR_SPARSE_MMA_MASK
	.align		4
.L_33:
        /*0038*/ 	.byte	0x03, 0x50
        /*003a*/ 	.short	0x0000


	//----- nvinfo : EIATTR_MAXREG_COUNT
	.align		4
        /*003c*/ 	.byte	0x03, 0x1b
        /*003e*/ 	.short	0x00ff


	//----- nvinfo : EIATTR_MERCURY_ISA_VERSION
	.align		4
        /*0040*/ 	.byte	0x03, 0x5f
        /*0042*/ 	.short	0x0101


	//----- nvinfo : EIATTR_VRC_CTA_INIT_COUNT
	.align		4
        /*0044*/ 	.byte	0x02, 0x4a
	.zero		1
	.zero		1


	//----- nvinfo : EIATTR_EXIT_INSTR_OFFSETS
	.align		4
        /*0048*/ 	.byte	0x04, 0x1c
        /*004a*/ 	.short	(.L_35 - .L_34)


	//   ....[0]....
.L_34:
        /*004c*/ 	.word	0x00000060


	//----- nvinfo : EIATTR_CBANK_PARAM_SIZE
	.align		4
.L_35:
        /*0050*/ 	.byte	0x03, 0x19
        /*0052*/ 	.short	0x0010


	//----- nvinfo : EIATTR_PARAM_CBANK
	.align		4
        /*0054*/ 	.byte	0x04, 0x0a
        /*0056*/ 	.short	(.L_37 - .L_36)
	.align		4
.L_36:
        /*0058*/ 	.word	index@(.nv.constant0._Z8multiplyffPf)
        /*005c*/ 	.short	0x0380
        /*005e*/ 	.short	0x0010


	//----- nvinfo : EIATTR_SW_WAR
	.align		4
.L_37:
        /*0060*/ 	.byte	0x04, 0x36
        /*0062*/ 	.short	(.L_39 - .L_38)
.L_38:
        /*0064*/ 	.word	0x00000008
.L_39:


//--------------------- .nv.callgraph             --------------------------
	.section	.nv.callgraph,"",@"SHT_CUDA_CALLGRAPH"
	.align	4
	.sectionentsize	8
	.align		4
        /*0000*/ 	.word	0x00000000
	.align		4
        /*0004*/ 	.word	0xffffffff
	.align		4
        /*0008*/ 	.word	0x00000000
	.align		4
        /*000c*/ 	.word	0xfffffffe
	.align		4
        /*0010*/ 	.word	0x00000000
	.align		4
        /*0014*/ 	.word	0xfffffffd
	.align		4
        /*0018*/ 	.word	0x00000000
	.align		4
        /*001c*/ 	.word	0xfffffffc


//--------------------- .text.multiply2           --------------------------
	.section	.text.multiply2,"ax",@progbits
	.align	128
.text.multiply2:
        .type           multiply2,@function
        .size           multiply2,(.L_x_2 - multiply2)
        .other          multiply2,@"STO_CUDA_ENTRY STV_DEFAULT"
multiply2:
[----:B------:R-:W-:Y:S08]  /*0000*/  LDC R1, c[0x0][0x37c] ;  /* 0x0000df00ff017b82 */ /* 0x000ff00000000800 */
[----:B------:R-:W0:Y:S01]  /*0010*/  LDC.64 R2, c[0x0][0x380] ;  /* 0x0000e000ff027b82 */ /* 0x000e220000000a00 */
[----:B------:R-:W0:Y:S07]  /*0020*/  LDCU.64 UR4, c[0x0][0x358] ;  /* 0x00006b00ff0477ac */ /* 0x000e2e0008000a00 */
[----:B------:R-:W1:Y:S01]  /*0030*/  LDC.64 R4, c[0x0][0x388] ;  /* 0x0000e200ff047b82 */ /* 0x000e620000000a00 */
[----:B0-----:R-:W2:Y:S04]  /*0040*/  LDG.E R2, desc[UR4][R2.64] ;  /* 0x0000000402027981 */ /* 0x001ea8000c1e1900 */
[----:B-1----:R-:W2:Y:S03]  /*0050*/  LDG.E R5, desc[UR4][R4.64] ;  /* 0x0000000404057981 */ /* 0x002ea6000c1e1900 */
[----:B------:R-:W0:Y:S01]  /*0060*/  LDC.64 R6, c[0x0][0x390] ;  /* 0x0000e400ff067b82 */ /* 0x000e220000000a00 */
[----:B--2---:R-:W-:-:S05]  /*0070*/  FMUL.FTZ R9, R2, R5 ;  /* 0x0000000502097220 */ /* 0x004fca0000410000 */
[----:B0-----:R-:W-:Y:S01]  /*0080*/  STG.E desc[UR4][R6.64], R9 ;  /* 0x0000000906007986 */ /* 0x001fe2000c101904 */
[----:B------:R-:W-:Y:S05]  /*0090*/  EXIT ;  /* 0x000000000000794d */ /* 0x000fea0003800000 */
.L_x_0:
[----:B------:R-:W-:-:S00]  /*00a0*/  BRA `(.L_x_0) ;  /* 0xfffffffc00fc7947 */ /* 0x000fc0000383ffff */
[----:B------:R-:W-:-:S00]  /*00b0*/  NOP ;  /* 0x0000000000007918 */ /* 0x000fc00000000000 */
        /* <DEDUP_REMOVED lines=12> */
.L_x_2:


//--------------------- .text._Z8multiplyffPf     --------------------------
	.section	.text._Z8multiplyffPf,"ax",@progbits
	.align	128
.text._Z8multiplyffPf:
        .type           _Z8multiplyffPf,@function
        .size           _Z8multiplyffPf,(.L_x_3 - _Z8multiplyffPf)
        .other          _Z8multiplyffPf,@"STO_CUDA_ENTRY STV_DEFAULT"
_Z8multiplyffPf:
[----:B------:R-:W-:Y:S08]  /*0000*/  LDC R1, c[0x0][0x37c] ;  /* 0x0000df00ff017b82 */ /* 0x000ff00000000800 */
[----:B------:R-:W0:Y:S01]  /*0010*/  LDC.64 R4, c[0x0][0x380] ;  /* 0x0000e000ff047b82 */ /* 0x000e220000000a00 */
[----:B------:R-:W1:Y:S07]  /*0020*/  LDCU.64 UR4, c[0x0][0x358] ;  /* 0x00006b00ff0477ac */ /* 0x000e6e0008000a00 */
[----:B------:R-:W1:Y:S01]  /*0030*/  LDC.64 R2, c[0x0][0x388] ;  /* 0x0000e200ff027b82 */ /* 0x000e620000000a00 */
[----:B0-----:R-:W-:-:S05]  /*0040*/  FMUL.FTZ R5, R4, R5 ;  /* 0x0000000504057220 */ /* 0x001fca0000410000 */
[----:B-1----:R-:W-:Y:S01]  /*0050*/  STG.E desc[UR4][R2.64], R5 ;  /* 0x0000000502007986 */ /* 0x002fe2000c101904 */
[----:B------:R-:W-:Y:S05]  /*0060*/  EXIT ;  /* 0x000000000000794d */ /* 0x000fea0003800000 */
.L_x_1:
        /* <DEDUP_REMOVED lines=9> */
.L_x_3:


//--------------------- .nv.shared.reserved.0     --------------------------
	.section	.nv.shared.reserved.0,"aw",@nobits
	.weak		__nv_reservedSMEM_offset_0_alias
	.size		__nv_reservedSMEM_offset_0_alias, 0, 64
	.other		__nv_reservedSMEM_offset_0_alias,@"STO_CUDA_RESERVED_SHARED STV_DEFAULT"
__nv_reservedSMEM_offset_0_alias:
	.zero		0
	.zero		64


//--------------------- .nv.constant0.multiply2   --------------------------
	.section	.nv.constant0.multiply2,"a",@progbits
	.sectionflags	@""
	.align	4
.nv.constant0.multiply2:
	.zero		920


//--------------------- .nv.constant0._Z8multiplyffPf --------------------------
	.section	.nv.constant0._Z8multiplyffPf,"a",@progbits
	.sectionflags	@""
	.align	4
.nv.constant0._Z8multiplyffPf:
	.zero		912


//--------------------- SYMBOLS --------------------------

	.type		.nv.reservedSmem.offset0,@object
	.size		.nv.reservedSmem.offset0,0x4
